//
// Generated by NVIDIA NVVM Compiler
//
// Compiler Build ID: CL-36424714
// Cuda compilation tools, release 13.0, V13.0.88
// Based on NVVM 20.0.0
//

.version 9.0
.target sm_100
.address_size 64

	// .globl	_Z20tiled_mat_mul_kernelPfS_S_iii
.extern .func __assertfail
(
	.param .b64 __assertfail_param_0,
	.param .b64 __assertfail_param_1,
	.param .b32 __assertfail_param_2,
	.param .b64 __assertfail_param_3,
	.param .b64 __assertfail_param_4
)
;
.global .align 1 .b8 __unnamed_1[68] = {118, 111, 105, 100, 32, 116, 105, 108, 101, 100, 95, 109, 97, 116, 95, 109, 117, 108, 95, 107, 101, 114, 110, 101, 108, 40, 102, 108, 111, 97, 116, 32, 42, 44, 32, 102, 108, 111, 97, 116, 32, 42, 44, 32, 102, 108, 111, 97, 116, 32, 42, 44, 32, 105, 110, 116, 44, 32, 105, 110, 116, 44, 32, 105, 110, 116, 41};
// _ZZ20tiled_mat_mul_kernelPfS_S_iiiE4sh_A has been demoted
// _ZZ20tiled_mat_mul_kernelPfS_S_iiiE4sh_B has been demoted
.global .align 1 .b8 $str[25] = {84, 73, 76, 69, 95, 87, 73, 68, 84, 72, 32, 61, 61, 32, 98, 108, 111, 99, 107, 68, 105, 109, 46, 120};
.global .align 1 .b8 $str$1[27] = {47, 116, 109, 112, 47, 115, 97, 115, 115, 95, 99, 117, 95, 101, 57, 121, 106, 116, 110, 102, 57, 47, 107, 46, 99, 117};
.global .align 1 .b8 $str$2[25] = {84, 73, 76, 69, 95, 87, 73, 68, 84, 72, 32, 61, 61, 32, 98, 108, 111, 99, 107, 68, 105, 109, 46, 121};

.visible .entry _Z20tiled_mat_mul_kernelPfS_S_iii(
	.param .u64 .ptr .align 1 _Z20tiled_mat_mul_kernelPfS_S_iii_param_0,
	.param .u64 .ptr .align 1 _Z20tiled_mat_mul_kernelPfS_S_iii_param_1,
	.param .u64 .ptr .align 1 _Z20tiled_mat_mul_kernelPfS_S_iii_param_2,
	.param .u32 _Z20tiled_mat_mul_kernelPfS_S_iii_param_3,
	.param .u32 _Z20tiled_mat_mul_kernelPfS_S_iii_param_4,
	.param .u32 _Z20tiled_mat_mul_kernelPfS_S_iii_param_5
)
{
	.reg .pred 	%p<14>;
	.reg .b32 	%r<36>;
	.reg .b32 	%f<115>;
	.reg .b64 	%rd<25>;
	// demoted variable
	.shared .align 4 .b8 _ZZ20tiled_mat_mul_kernelPfS_S_iiiE4sh_A[4096];
	// demoted variable
	.shared .align 4 .b8 _ZZ20tiled_mat_mul_kernelPfS_S_iiiE4sh_B[4096];
	ld.param.u64 	%rd3, [_Z20tiled_mat_mul_kernelPfS_S_iii_param_0];
	ld.param.u64 	%rd4, [_Z20tiled_mat_mul_kernelPfS_S_iii_param_1];
	ld.param.u64 	%rd5, [_Z20tiled_mat_mul_kernelPfS_S_iii_param_2];
	ld.param.u32 	%r15, [_Z20tiled_mat_mul_kernelPfS_S_iii_param_3];
	ld.param.u32 	%r16, [_Z20tiled_mat_mul_kernelPfS_S_iii_param_4];
	ld.param.u32 	%r17, [_Z20tiled_mat_mul_kernelPfS_S_iii_param_5];
	mov.u32 	%r18, %ntid.x;
	setp.eq.s32 	%p1, %r18, 32;
	@%p1 bra 	$L__BB0_2;
	mov.u64 	%rd6, $str;
	cvta.global.u64 	%rd7, %rd6;
	mov.u64 	%rd8, $str$1;
	cvta.global.u64 	%rd9, %rd8;
	mov.u64 	%rd10, __unnamed_1;
	cvta.global.u64 	%rd11, %rd10;
	{ // callseq 0, 0
	.param .b64 param0;
	st.param.b64 	[param0], %rd7;
	.param .b64 param1;
	st.param.b64 	[param1], %rd9;
	.param .b32 param2;
	st.param.b32 	[param2], 8;
	.param .b64 param3;
	st.param.b64 	[param3], %rd11;
	.param .b64 param4;
	st.param.b64 	[param4], 1;
	call.uni 
	__assertfail, 
	(
	param0, 
	param1, 
	param2, 
	param3, 
	param4
	);
	} // callseq 0
$L__BB0_2:
	mov.u32 	%r19, %ntid.y;
	setp.eq.s32 	%p2, %r19, 32;
	@%p2 bra 	$L__BB0_4;
	mov.u64 	%rd12, $str$2;
	cvta.global.u64 	%rd13, %rd12;
	mov.u64 	%rd14, $str$1;
	cvta.global.u64 	%rd15, %rd14;
	mov.u64 	%rd16, __unnamed_1;
	cvta.global.u64 	%rd17, %rd16;
	{ // callseq 1, 0
	.param .b64 param0;
	st.param.b64 	[param0], %rd13;
	.param .b64 param1;
	st.param.b64 	[param1], %rd15;
	.param .b32 param2;
	st.param.b32 	[param2], 9;
	.param .b64 param3;
	st.param.b64 	[param3], %rd17;
	.param .b64 param4;
	st.param.b64 	[param4], 1;
	call.uni 
	__assertfail, 
	(
	param0, 
	param1, 
	param2, 
	param3, 
	param4
	);
	} // callseq 1
$L__BB0_4:
	mov.u32 	%r20, %ctaid.y;
	mov.u32 	%r21, %ctaid.x;
	mov.u32 	%r1, %tid.y;
	mov.u32 	%r2, %tid.x;
	shl.b32 	%r22, %r20, 5;
	add.s32 	%r3, %r22, %r1;
	shl.b32 	%r23, %r21, 5;
	add.s32 	%r4, %r23, %r2;
	cvt.rn.f32.s32 	%f10, %r16;
	mul.f32 	%f11, %f10, 0f3D000000;
	cvt.rpi.f32.f32 	%f1, %f11;
	setp.leu.f32 	%p3, %f1, 0f00000000;
	mov.f32 	%f114, 0f00000000;
	@%p3 bra 	$L__BB0_11;
	shl.b32 	%r25, %r1, 7;
	mov.u32 	%r26, _ZZ20tiled_mat_mul_kernelPfS_S_iiiE4sh_A;
	add.s32 	%r5, %r26, %r25;
	shl.b32 	%r27, %r2, 2;
	add.s32 	%r6, %r5, %r27;
	mul.lo.s32 	%r7, %r16, %r3;
	mov.u32 	%r28, _ZZ20tiled_mat_mul_kernelPfS_S_iiiE4sh_B;
	add.s32 	%r9, %r28, %r27;
	add.s32 	%r8, %r9, %r25;
	cvta.to.global.u64 	%rd1, %rd3;
	cvta.to.global.u64 	%rd2, %rd4;
	mov.f32 	%f114, 0f00000000;
	mov.b32 	%r35, 0;
$L__BB0_6:
	setp.ge.s32 	%p4, %r3, %r15;
	shl.b32 	%r11, %r35, 5;
	add.s32 	%r29, %r11, %r2;
	setp.ge.s32 	%p5, %r29, %r16;
	mov.f32 	%f112, 0f00000000;
	or.pred  	%p6, %p4, %p5;
	@%p6 bra 	$L__BB0_8;
	add.s32 	%r30, %r29, %r7;
	mul.wide.s32 	%rd18, %r30, 4;
	add.s64 	%rd19, %rd1, %rd18;
	ld.global.f32 	%f112, [%rd19];
$L__BB0_8:
	setp.ge.s32 	%p7, %r4, %r17;
	st.shared.f32 	[%r6], %f112;
	add.s32 	%r13, %r11, %r1;
	setp.ge.s32 	%p8, %r13, %r16;
	mov.f32 	%f113, 0f00000000;
	or.pred  	%p9, %p8, %p7;
	@%p9 bra 	$L__BB0_10;
	mad.lo.s32 	%r32, %r13, %r17, %r4;
	mul.wide.s32 	%rd20, %r32, 4;
	add.s64 	%rd21, %rd2, %rd20;
	ld.global.f32 	%f113, [%rd21];
$L__BB0_10:
	st.shared.f32 	[%r8], %f113;
	bar.sync 	0;
	ld.shared.f32 	%f15, [%r5];
	ld.shared.f32 	%f16, [%r9];
	fma.rn.f32 	%f17, %f15, %f16, %f114;
	ld.shared.f32 	%f18, [%r5+4];
	ld.shared.f32 	%f19, [%r9+128];
	fma.rn.f32 	%f20, %f18, %f19, %f17;
	ld.shared.f32 	%f21, [%r5+8];
	ld.shared.f32 	%f22, [%r9+256];
	fma.rn.f32 	%f23, %f21, %f22, %f20;
	ld.shared.f32 	%f24, [%r5+12];
	ld.shared.f32 	%f25, [%r9+384];
	fma.rn.f32 	%f26, %f24, %f25, %f23;
	ld.shared.f32 	%f27, [%r5+16];
	ld.shared.f32 	%f28, [%r9+512];
	fma.rn.f32 	%f29, %f27, %f28, %f26;
	ld.shared.f32 	%f30, [%r5+20];
	ld.shared.f32 	%f31, [%r9+640];
	fma.rn.f32 	%f32, %f30, %f31, %f29;
	ld.shared.f32 	%f33, [%r5+24];
	ld.shared.f32 	%f34, [%r9+768];
	fma.rn.f32 	%f35, %f33, %f34, %f32;
	ld.shared.f32 	%f36, [%r5+28];
	ld.shared.f32 	%f37, [%r9+896];
	fma.rn.f32 	%f38, %f36, %f37, %f35;
	ld.shared.f32 	%f39, [%r5+32];
	ld.shared.f32 	%f40, [%r9+1024];
	fma.rn.f32 	%f41, %f39, %f40, %f38;
	ld.shared.f32 	%f42, [%r5+36];
	ld.shared.f32 	%f43, [%r9+1152];
	fma.rn.f32 	%f44, %f42, %f43, %f41;
	ld.shared.f32 	%f45, [%r5+40];
	ld.shared.f32 	%f46, [%r9+1280];
	fma.rn.f32 	%f47, %f45, %f46, %f44;
	ld.shared.f32 	%f48, [%r5+44];
	ld.shared.f32 	%f49, [%r9+1408];
	fma.rn.f32 	%f50, %f48, %f49, %f47;
	ld.shared.f32 	%f51, [%r5+48];
	ld.shared.f32 	%f52, [%r9+1536];
	fma.rn.f32 	%f53, %f51, %f52, %f50;
	ld.shared.f32 	%f54, [%r5+52];
	ld.shared.f32 	%f55, [%r9+1664];
	fma.rn.f32 	%f56, %f54, %f55, %f53;
	ld.shared.f32 	%f57, [%r5+56];
	ld.shared.f32 	%f58, [%r9+1792];
	fma.rn.f32 	%f59, %f57, %f58, %f56;
	ld.shared.f32 	%f60, [%r5+60];
	ld.shared.f32 	%f61, [%r9+1920];
	fma.rn.f32 	%f62, %f60, %f61, %f59;
	ld.shared.f32 	%f63, [%r5+64];
	ld.shared.f32 	%f64, [%r9+2048];
	fma.rn.f32 	%f65, %f63, %f64, %f62;
	ld.shared.f32 	%f66, [%r5+68];
	ld.shared.f32 	%f67, [%r9+2176];
	fma.rn.f32 	%f68, %f66, %f67, %f65;
	ld.shared.f32 	%f69, [%r5+72];
	ld.shared.f32 	%f70, [%r9+2304];
	fma.rn.f32 	%f71, %f69, %f70, %f68;
	ld.shared.f32 	%f72, [%r5+76];
	ld.shared.f32 	%f73, [%r9+2432];
	fma.rn.f32 	%f74, %f72, %f73, %f71;
	ld.shared.f32 	%f75, [%r5+80];
	ld.shared.f32 	%f76, [%r9+2560];
	fma.rn.f32 	%f77, %f75, %f76, %f74;
	ld.shared.f32 	%f78, [%r5+84];
	ld.shared.f32 	%f79, [%r9+2688];
	fma.rn.f32 	%f80, %f78, %f79, %f77;
	ld.shared.f32 	%f81, [%r5+88];
	ld.shared.f32 	%f82, [%r9+2816];
	fma.rn.f32 	%f83, %f81, %f82, %f80;
	ld.shared.f32 	%f84, [%r5+92];
	ld.shared.f32 	%f85, [%r9+2944];
	fma.rn.f32 	%f86, %f84, %f85, %f83;
	ld.shared.f32 	%f87, [%r5+96];
	ld.shared.f32 	%f88, [%r9+3072];
	fma.rn.f32 	%f89, %f87, %f88, %f86;
	ld.shared.f32 	%f90, [%r5+100];
	ld.shared.f32 	%f91, [%r9+3200];
	fma.rn.f32 	%f92, %f90, %f91, %f89;
	ld.shared.f32 	%f93, [%r5+104];
	ld.shared.f32 	%f94, [%r9+3328];
	fma.rn.f32 	%f95, %f93, %f94, %f92;
	ld.shared.f32 	%f96, [%r5+108];
	ld.shared.f32 	%f97, [%r9+3456];
	fma.rn.f32 	%f98, %f96, %f97, %f95;
	ld.shared.f32 	%f99, [%r5+112];
	ld.shared.f32 	%f100, [%r9+3584];
	fma.rn.f32 	%f101, %f99, %f100, %f98;
	ld.shared.f32 	%f102, [%r5+116];
	ld.shared.f32 	%f103, [%r9+3712];
	fma.rn.f32 	%f104, %f102, %f103, %f101;
	ld.shared.f32 	%f105, [%r5+120];
	ld.shared.f32 	%f106, [%r9+3840];
	fma.rn.f32 	%f107, %f105, %f106, %f104;
	ld.shared.f32 	%f108, [%r5+124];
	ld.shared.f32 	%f109, [%r9+3968];
	fma.rn.f32 	%f114, %f108, %f109, %f107;
	bar.sync 	0;
	add.s32 	%r35, %r35, 1;
	cvt.rn.f32.u32 	%f110, %r35;
	setp.gt.f32 	%p10, %f1, %f110;
	@%p10 bra 	$L__BB0_6;
$L__BB0_11:
	setp.ge.s32 	%p11, %r3, %r15;
	setp.ge.s32 	%p12, %r4, %r17;
	or.pred  	%p13, %p11, %p12;
	@%p13 bra 	$L__BB0_13;
	mad.lo.s32 	%r34, %r17, %r3, %r4;
	cvta.to.global.u64 	%rd22, %rd5;
	mul.wide.u32 	%rd23, %r34, 4;
	add.s64 	%rd24, %rd22, %rd23;
	st.global.f32 	[%rd24], %f114;
$L__BB0_13:
	ret;

}


// ===== COMPILED SASS (sm_100) =====

	.target	sm_100

	.elftype	@"ET_EXEC"


//--------------------- .note.nv.tkinfo           --------------------------
	.section	.note.nv.tkinfo,"",@"SHT_NOTE"
	.sectionflags	@"SHF_NOTE_NV_TKINFO"
	.tkinfo
        /*0018*/ 	.word	0x00000002
        /*0030*/ 	.string	""
        /*0030*/ 	.string	"ptxas"
        /*0030*/ 	.string	"Cuda compilation tools, release 13.0, V13.0.88"
        /*0030*/ 	.string	"Build cuda_13.0.r13.0/compiler.36424714_0"
        /*0030*/ 	.string	"-arch sm_100 -m 64 "



//--------------------- .note.nv.cuinfo           --------------------------
	.section	.note.nv.cuinfo,"",@"SHT_NOTE"
	.sectionflags	@"SHF_NOTE_NV_CUINFO"
        /*0018*/ 	.short	0x0002
        /*001a*/ 	.short	0x0064
        /*001c*/ 	.short	0x0082
	.zero		2


//--------------------- .nv.info                  --------------------------
	.section	.nv.info,"",@"SHT_CUDA_INFO"
	.align	4


	//----- nvinfo : EIATTR_REGCOUNT
	.align		4
        /*0000*/ 	.byte	0x04, 0x2f
        /*0002*/ 	.short	(.L_5 - .L_4)
	.align		4
.L_4:
        /*0004*/ 	.word	index@(_Z20tiled_mat_mul_kernelPfS_S_iii)
        /*0008*/ 	.word	0x00000020


	//----- nvinfo : EIATTR_FRAME_SIZE
	.align		4
.L_5:
        /*000c*/ 	.byte	0x04, 0x11
        /*000e*/ 	.short	(.L_7 - .L_6)
	.align		4
.L_6:
        /*0010*/ 	.word	index@(_Z20tiled_mat_mul_kernelPfS_S_iii)
        /*0014*/ 	.word	0x00000000


	//----- nvinfo : EIATTR_MIN_STACK_SIZE
	.align		4
.L_7:
        /*0018*/ 	.byte	0x04, 0x12
        /*001a*/ 	.short	(.L_9 - .L_8)
	.align		4
.L_8:
        /*001c*/ 	.word	index@(_Z20tiled_mat_mul_kernelPfS_S_iii)
        /*0020*/ 	.word	0x00000000
.L_9:


//--------------------- .nv.compat                --------------------------
	.section	.nv.compat,"",@"SHT_CUDA_COMPAT_INFO"
	.align	4
        /*0000*/ 	.byte	0x02, 0x09, 0x00, 0x00, 0x02, 0x02, 0x01, 0x00, 0x02, 0x05, 0x05, 0x00, 0x03, 0x07, 0x01, 0x01
        /*0010*/ 	.byte	0x02, 0x03, 0x00, 0x00, 0x02, 0x06, 0x01, 0x00, 0x04, 0x0b, 0x08, 0x00, 0x09, 0x00, 0x00, 0x00
        /*0020*/ 	.byte	0x00, 0x00, 0x00, 0x00


//--------------------- .nv.info._Z20tiled_mat_mul_kernelPfS_S_iii --------------------------
	.section	.nv.info._Z20tiled_mat_mul_kernelPfS_S_iii,"",@"SHT_CUDA_INFO"
	.sectionflags	@""
	.align	4


	//----- nvinfo : EIATTR_CUDA_API_VERSION
	.align		4
        /*0000*/ 	.byte	0x04, 0x37
        /*0002*/ 	.short	(.L_11 - .L_10)
.L_10:
        /*0004*/ 	.word	0x00000082


	//----- nvinfo : EIATTR_KPARAM_INFO
	.align		4
.L_11:
        /*0008*/ 	.byte	0x04, 0x17
        /*000a*/ 	.short	(.L_13 - .L_12)
.L_12:
        /*000c*/ 	.word	0x00000000
        /*0010*/ 	.short	0x0005
        /*0012*/ 	.short	0x0020
        /*0014*/ 	.byte	0x00, 0xf0, 0x11, 0x00


	//----- nvinfo : EIATTR_KPARAM_INFO
	.align		4
.L_13:
        /*0018*/ 	.byte	0x04, 0x17
        /*001a*/ 	.short	(.L_15 - .L_14)
.L_14:
        /*001c*/ 	.word	0x00000000
        /*0020*/ 	.short	0x0004
        /*0022*/ 	.short	0x001c
        /*0024*/ 	.byte	0x00, 0xf0, 0x11, 0x00


	//----- nvinfo : EIATTR_KPARAM_INFO
	.align		4
.L_15:
        /*0028*/ 	.byte	0x04, 0x17
        /*002a*/ 	.short	(.L_17 - .L_16)
.L_16:
        /*002c*/ 	.word	0x00000000
        /*0030*/ 	.short	0x0003
        /*0032*/ 	.short	0x0018
        /*0034*/ 	.byte	0x00, 0xf0, 0x11, 0x00


	//----- nvinfo : EIATTR_KPARAM_INFO
	.align		4
.L_17:
        /*0038*/ 	.byte	0x04, 0x17
        /*003a*/ 	.short	(.L_19 - .L_18)
.L_18:
        /*003c*/ 	.word	0x00000000
        /*0040*/ 	.short	0x0002
        /*0042*/ 	.short	0x0010
        /*0044*/ 	.byte	0x00, 0xf5, 0x21, 0x00


	//----- nvinfo : EIATTR_KPARAM_INFO
	.align		4
.L_19:
        /*0048*/ 	.byte	0x04, 0x17
        /*004a*/ 	.short	(.L_21 - .L_20)
.L_20:
        /*004c*/ 	.word	0x00000000
        /*0050*/ 	.short	0x0001
        /*0052*/ 	.short	0x0008
        /*0054*/ 	.byte	0x00, 0xf5, 0x21, 0x00


	//----- nvinfo : EIATTR_KPARAM_INFO
	.align		4
.L_21:
        /*0058*/ 	.byte	0x04, 0x17
        /*005a*/ 	.short	(.L_23 - .L_22)
.L_22:
        /*005c*/ 	.word	0x00000000
        /*0060*/ 	.short	0x0000
        /*0062*/ 	.short	0x0000
        /*0064*/ 	.byte	0x00, 0xf5, 0x21, 0x00


	//----- nvinfo : EIATTR_SPARSE_MMA_MASK
	.align		4
.L_23:
        /*0068*/ 	.byte	0x03, 0x50
        /*006a*/ 	.short	0x0000


	//----- nvinfo : EIATTR_MAXREG_COUNT
	.align		4
        /*006c*/ 	.byte	0x03, 0x1b
        /*006e*/ 	.short	0x00ff


	//----- nvinfo : EIATTR_NUM_BARRIERS
	.align		4
        /*0070*/ 	.byte	0x02, 0x4c
        /*0072*/ 	.byte	0x01
	.zero		1


	//----- nvinfo : EIATTR_EXTERNS
	.align		4
        /*0074*/ 	.byte	0x04, 0x0f
        /*0076*/ 	.short	(.L_25 - .L_24)


	//   ....[0]....
	.align		4
.L_24:
        /*0078*/ 	.word	index@(__assertfail)


	//----- nvinfo : EIATTR_MERCURY_ISA_VERSION
	.align		4
.L_25:
        /*007c*/ 	.byte	0x03, 0x5f
        /*007e*/ 	.short	0x0101


	//----- nvinfo : EIATTR_VRC_CTA_INIT_COUNT
	.align		4
        /*0080*/ 	.byte	0x02, 0x4a
	.zero		1
	.zero		1


	//----- nvinfo : EIATTR_SYSCALL_OFFSETS
	.align		4
        /*0084*/ 	.byte	0x04, 0x46
        /*0086*/ 	.short	(.L_27 - .L_26)


	//   ....[0]....
.L_26:
        /*0088*/ 	.word	0x00000150


	//   ....[1]....
        /*008c*/ 	.word	0x00000280


	//----- nvinfo : EIATTR_EXIT_INSTR_OFFSETS
	.align		4
.L_27:
        /*0090*/ 	.byte	0x04, 0x1c
        /*0092*/ 	.short	(.L_29 - .L_28)


	//   ....[0]....
.L_28:
        /*0094*/ 	.word	0x00000ab0


	//   ....[1]....
        /*0098*/ 	.word	0x00000b20


	//----- nvinfo : EIATTR_CRS_STACK_SIZE
	.align		4
.L_29:
        /*009c*/ 	.byte	0x04, 0x1e
        /*009e*/ 	.short	(.L_31 - .L_30)
.L_30:
        /*00a0*/ 	.word	0x00000000


	//----- nvinfo : EIATTR_CBANK_PARAM_SIZE
	.align		4
.L_31:
        /*00a4*/ 	.byte	0x03, 0x19
        /*00a6*/ 	.short	0x0024


	//----- nvinfo : EIATTR_PARAM_CBANK
	.align		4
        /*00a8*/ 	.byte	0x04, 0x0a
        /*00aa*/ 	.short	(.L_33 - .L_32)
	.align		4
.L_32:
        /*00ac*/ 	.word	index@(.nv.constant0._Z20tiled_mat_mul_kernelPfS_S_iii)
        /*00b0*/ 	.short	0x0380
        /*00b2*/ 	.short	0x0024


	//----- nvinfo : EIATTR_SW_WAR
	.align		4
.L_33:
        /*00b4*/ 	.byte	0x04, 0x36
        /*00b6*/ 	.short	(.L_35 - .L_34)
.L_34:
        /*00b8*/ 	.word	0x00000008
.L_35:


//--------------------- .nv.callgraph             --------------------------
	.section	.nv.callgraph,"",@"SHT_CUDA_CALLGRAPH"
	.align	4
	.sectionentsize	8
	.align		4
        /*0000*/ 	.word	0x00000000
	.align		4
        /*0004*/ 	.word	0xffffffff
	.align		4
        /*0008*/ 	.word	index@(_Z20tiled_mat_mul_kernelPfS_S_iii)
	.align		4
        /*000c*/ 	.word	index@(__assertfail)
	.align		4
        /*0010*/ 	.word	0x00000000
	.align		4
        /*0014*/ 	.word	0xfffffffe
	.align		4
        /*0018*/ 	.word	0x00000000
	.align		4
        /*001c*/ 	.word	0xfffffffd
	.align		4
        /*0020*/ 	.word	0x00000000
	.align		4
        /*0024*/ 	.word	0xfffffffc


//--------------------- .nv.constant4             --------------------------
	.section	.nv.constant4,"a",@progbits
	.align	8
	.align		8
.nv.constant4:
        /*0000*/ 	.dword	__assertfail
	.align		8
        /*0008*/ 	.dword	__unnamed_1
	.align		8
        /*0010*/ 	.dword	$str
	.align		8
        /*0018*/ 	.dword	$str$1
	.align		8
        /*0020*/ 	.dword	$str$2


//--------------------- .text._Z20tiled_mat_mul_kernelPfS_S_iii --------------------------
	.section	.text._Z20tiled_mat_mul_kernelPfS_S_iii,"ax",@progbits
	.align	128
        .global         _Z20tiled_mat_mul_kernelPfS_S_iii
        .type           _Z20tiled_mat_mul_kernelPfS_S_iii,@function
        .size           _Z20tiled_mat_mul_kernelPfS_S_iii,(.L_x_5 - _Z20tiled_mat_mul_kernelPfS_S_iii)
        .other          _Z20tiled_mat_mul_kernelPfS_S_iii,@"STO_CUDA_ENTRY STV_DEFAULT"
_Z20tiled_mat_mul_kernelPfS_S_iii:
.text._Z20tiled_mat_mul_kernelPfS_S_iii:
[----:B------:R-:W0:Y:S01]  /*0000*/  LDC R1, c[0x0][0x37c] ;  /* 0x0000df00ff017b82 */ /* 0x000e220000000800 */
[----:B------:R-:W1:Y:S01]  /*0010*/  LDCU UR4, c[0x0][0x360] ;  /* 0x00006c00ff0477ac */ /* 0x000e620008000800 */
[----:B------:R-:W2:Y:S01]  /*0020*/  LDCU UR38, c[0x0][0x3a0] ;  /* 0x00007400ff2677ac */ /* 0x000ea20008000800 */
[----:B------:R-:W3:Y:S01]  /*0030*/  LDCU.64 UR36, c[0x0][0x398] ;  /* 0x00007300ff2477ac */ /* 0x000ee20008000a00 */
[----:B-1----:R-:W-:-:S09]  /*0040*/  UISETP.NE.AND UP0, UPT, UR4, 0x20, UPT ;  /* 0x000000200400788c */ /* 0x002fd2000bf05270 */
[----:B--23--:R-:W-:Y:S05]  /*0050*/  BRA.U !UP0, `(.L_x_0) ;  /* 0x0000000108407547 */ /* 0x00cfea000b800000 */
[----:B------:R-:W-:Y:S01]  /*0060*/  MOV R0, 0x0 ;  /* 0x0000000000007802 */ /* 0x000fe20000000f00 */
[----:B------:R-:W1:Y:S01]  /*0070*/  LDCU.64 UR4, c[0x4][0x10] ;  /* 0x01000200ff0477ac */ /* 0x000e620008000a00 */
[----:B------:R-:W-:Y:S01]  /*0080*/  HFMA2 R8, -RZ, RZ, 0, 4.76837158203125e-07 ;  /* 0x00000008ff087431 */ /* 0x000fe200000001ff */
[----:B------:R-:W-:Y:S01]  /*0090*/  MOV R12, 0x1 ;  /* 0x00000001000c7802 */ /* 0x000fe20000000f00 */
[----:B------:R2:W3:Y:S01]  /*00a0*/  LDC.64 R2, c[0x4][R0] ;  /* 0x0100000000027b82 */ /* 0x0004e20000000a00 */
[----:B------:R-:W4:Y:S01]  /*00b0*/  LDCU.64 UR6, c[0x4][0x18] ;  /* 0x01000300ff0677ac */ /* 0x000f220008000a00 */
[----:B------:R-:W-:Y:S01]  /*00c0*/  IMAD.MOV.U32 R13, RZ, RZ, RZ ;  /* 0x000000ffff0d7224 */ /* 0x000fe200078e00ff */
[----:B------:R-:W5:Y:S01]  /*00d0*/  LDCU.64 UR8, c[0x4][0x8] ;  /* 0x01000100ff0877ac */ /* 0x000f620008000a00 */
[----:B-1----:R-:W-:Y:S02]  /*00e0*/  MOV R4, UR4 ;  /* 0x0000000400047c02 */ /* 0x002fe40008000f00 */
[----:B------:R-:W-:-:S02]  /*00f0*/  MOV R5, UR5 ;  /* 0x0000000500057c02 */ /* 0x000fc40008000f00 */
[----:B----4-:R-:W-:Y:S02]  /*0100*/  MOV R6, UR6 ;  /* 0x0000000600067c02 */ /* 0x010fe40008000f00 */
[----:B------:R-:W-:Y:S01]  /*0110*/  MOV R7, UR7 ;  /* 0x0000000700077c02 */ /* 0x000fe20008000f00 */
[----:B-----5:R-:W-:Y:S01]  /*0120*/  IMAD.U32 R10, RZ, RZ, UR8 ;  /* 0x00000008ff0a7e24 */ /* 0x020fe2000f8e00ff */
[----:B--2---:R-:W-:-:S07]  /*0130*/  MOV R11, UR9 ;  /* 0x00000009000b7c02 */ /* 0x004fce0008000f00 */
[----:B------:R-:W-:-:S07]  /*0140*/  LEPC R20, `(.L_x_0) ;  /* 0x000000001014794e */ /* 0x000fce0000000000 */
[----:B0--3--:R-:W-:Y:S05]  /*0150*/  CALL.ABS.NOINC R2 ;  /* 0x0000000002007343 */ /* 0x009fea0003c00000 */
.L_x_0:
[----:B------:R-:W1:Y:S02]  /*0160*/  LDCU UR4, c[0x0][0x364] ;  /* 0x00006c80ff0477ac */ /* 0x000e640008000800 */
[----:B-1----:R-:W-:-:S09]  /*0170*/  UISETP.NE.AND UP0, UPT, UR4, 0x20, UPT ;  /* 0x000000200400788c */ /* 0x002fd2000bf05270 */
[----:B------:R-:W-:Y:S05]  /*0180*/  BRA.U !UP0, `(.L_x_1) ;  /* 0x0000000108407547 */ /* 0x000fea000b800000 */
[----:B------:R-:W-:Y:S01]  /*0190*/  MOV R0, 0x0 ;  /* 0x0000000000007802 */ /* 0x000fe20000000f00 */
[----:B------:R-:W1:Y:S01]  /*01a0*/  LDCU.64 UR4, c[0x4][0x20] ;  /* 0x01000400ff0477ac */ /* 0x000e620008000a00 */
[----:B------:R-:W-:Y:S02]  /*01b0*/  HFMA2 R8, -RZ, RZ, 0, 5.36441802978515625e-07 ;  /* 0x00000009ff087431 */ /* 0x000fe400000001ff */
[----:B------:R-:W-:Y:S01]  /*01c0*/  IMAD.MOV.U32 R12, RZ, RZ, 0x1 ;  /* 0x00000001ff0c7424 */ /* 0x000fe200078e00ff */
[----:B------:R2:W3:Y:S01]  /*01d0*/  LDC.64 R2, c[0x4][R0] ;  /* 0x0100000000027b82 */ /* 0x0004e20000000a00 */
[----:B------:R-:W4:Y:S01]  /*01e0*/  LDCU.64 UR6, c[0x4][0x18] ;  /* 0x01000300ff0677ac */ /* 0x000f220008000a00 */
[----:B------:R-:W-:Y:S01]  /*01f0*/  MOV R13, RZ ;  /* 0x000000ff000d7202 */ /* 0x000fe20000000f00 */
[----:B------:R-:W5:Y:S01]  /*0200*/  LDCU.64 UR8, c[0x4][0x8] ;  /* 0x01000100ff0877ac */ /* 0x000f620008000a00 */
[----:B-1----:R-:W-:Y:S02]  /*0210*/  MOV R4, UR4 ;  /* 0x0000000400047c02 */ /* 0x002fe40008000f00 */
[----:B------:R-:W-:-:S02]  /*0220*/  MOV R5, UR5 ;  /* 0x0000000500057c02 */ /* 0x000fc40008000f00 */
[----:B----4-:R-:W-:Y:S01]  /*0230*/  MOV R6, UR6 ;  /* 0x0000000600067c02 */ /* 0x010fe20008000f00 */
[----:B------:R-:W-:Y:S01]  /*0240*/  IMAD.U32 R7, RZ, RZ, UR7 ;  /* 0x00000007ff077e24 */ /* 0x000fe2000f8e00ff */
[----:B-----5:R-:W-:Y:S02]  /*0250*/  MOV R10, UR8 ;  /* 0x00000008000a7c02 */ /* 0x020fe40008000f00 */
[----:B--2---:R-:W-:-:S07]  /*0260*/  MOV R11, UR9 ;  /* 0x00000009000b7c02 */ /* 0x004fce0008000f00 */
[----:B------:R-:W-:-:S07]  /*0270*/  LEPC R20, `(.L_x_1) ;  /* 0x000000001014794e */ /* 0x000fce0000000000 */
[----:B0--3--:R-:W-:Y:S05]  /*0280*/  CALL.ABS.NOINC R2 ;  /* 0x0000000002007343 */ /* 0x009fea0003c00000 */
.L_x_1:
[----:B------:R-:W1:Y:S01]  /*0290*/  LDCU UR4, c[0x0][0x39c] ;  /* 0x00007380ff0477ac */ /* 0x000e620008000800 */
[----:B------:R-:W2:Y:S01]  /*02a0*/  S2R R19, SR_CTAID.Y ;  /* 0x0000000000137919 */ /* 0x000ea20000002600 */
[----:B------:R-:W3:Y:S01]  /*02b0*/  LDC.64 R20, c[0x0][0x358] ;  /* 0x0000d600ff147b82 */ /* 0x000ee20000000a00 */
[----:B------:R-:W-:Y:S01]  /*02c0*/  HFMA2 R25, -RZ, RZ, 0, 0 ;  /* 0x00000000ff197431 */ /* 0x000fe200000001ff */
[----:B------:R-:W2:Y:S01]  /*02d0*/  S2R R0, SR_TID.Y ;  /* 0x0000000000007919 */ /* 0x000ea20000002200 */
[----:B------:R-:W4:Y:S01]  /*02e0*/  S2R R5, SR_CTAID.X ;  /* 0x0000000000057919 */ /* 0x000f220000002500 */
[----:B------:R-:W4:Y:S01]  /*02f0*/  S2R R2, SR_TID.X ;  /* 0x0000000000027919 */ /* 0x000f220000002100 */
[----:B-1----:R-:W-:-:S05]  /*0300*/  I2FP.F32.S32 R3, UR4 ;  /* 0x0000000400037c45 */ /* 0x002fca0008201400 */
[----:B------:R-:W-:-:S04]  /*0310*/  FMUL R3, R3, 0.03125 ;  /* 0x3d00000003037820 */ /* 0x000fc80000400000 */
[----:B------:R-:W1:Y:S01]  /*0320*/  FRND.CEIL R6, R3 ;  /* 0x0000000300067307 */ /* 0x000e620000209000 */
[----:B--2---:R-:W-:Y:S02]  /*0330*/  LEA R19, R19, R0, 0x5 ;  /* 0x0000000013137211 */ /* 0x004fe400078e28ff */
[----:B-1----:R-:W-:Y:S01]  /*0340*/  FSETP.GT.AND P0, PT, R6, RZ, PT ;  /* 0x000000ff0600720b */ /* 0x002fe20003f04000 */
[----:B----4-:R-:W-:-:S12]  /*0350*/  IMAD R16, R5, 0x20, R2 ;  /* 0x0000002005107824 */ /* 0x010fd800078e0202 */
[----:B---3--:R-:W-:Y:S05]  /*0360*/  @!P0 BRA `(.L_x_2) ;  /* 0x0000000400c08947 */ /* 0x008fea0003800000 */
[----:B------:R-:W1:Y:S01]  /*0370*/  S2UR UR6, SR_CgaCtaId ;  /* 0x00000000000679c3 */ /* 0x000e620000008800 */
[----:B------:R-:W-:Y:S01]  /*0380*/  UMOV UR4, 0x400 ;  /* 0x0000040000047882 */ /* 0x000fe20000000000 */
[----:B------:R-:W-:Y:S01]  /*0390*/  MOV R25, RZ ;  /* 0x000000ff00197202 */ /* 0x000fe20000000f00 */
[----:B------:R-:W-:Y:S01]  /*03a0*/  UIADD3 UR5, UPT, UPT, UR4, 0x1000, URZ ;  /* 0x0000100004057890 */ /* 0x000fe2000fffe0ff */
[----:B------:R-:W-:Y:S01]  /*03b0*/  MOV R5, RZ ;  /* 0x000000ff00057202 */ /* 0x000fe20000000f00 */
[----:B-1----:R-:W-:Y:S02]  /*03c0*/  ULEA UR4, UR6, UR4, 0x18 ;  /* 0x0000000406047291 */ /* 0x002fe4000f8ec0ff */
[----:B------:R-:W-:-:S04]  /*03d0*/  ULEA UR5, UR6, UR5, 0x18 ;  /* 0x0000000506057291 */ /* 0x000fc8000f8ec0ff */
[----:B------:R-:W-:Y:S02]  /*03e0*/  LEA R17, R0, UR4, 0x7 ;  /* 0x0000000400117c11 */ /* 0x000fe4000f8e38ff */
[C---:B------:R-:W-:Y:S02]  /*03f0*/  LEA R7, R2.reuse, UR5, 0x2 ;  /* 0x0000000502077c11 */ /* 0x040fe4000f8e10ff */
[----:B------:R-:W-:Y:S02]  /*0400*/  LEA R4, R2, R17, 0x2 ;  /* 0x0000001102047211 */ /* 0x000fe400078e10ff */
[----:B------:R-:W-:-:S07]  /*0410*/  LEA R3, R0, R7, 0x7 ;  /* 0x0000000700037211 */ /* 0x000fce00078e38ff */
.L_x_3:
[C---:B------:R-:W-:Y:S01]  /*0420*/  IMAD R12, R5.reuse, 0x20, R2 ;  /* 0x00000020050c7824 */ /* 0x040fe200078e0202 */
[----:B------:R-:W-:Y:S02]  /*0430*/  ISETP.GE.AND P1, PT, R16, UR38, PT ;  /* 0x0000002610007c0c */ /* 0x000fe4000bf26270 */
[----:B------:R-:W-:Y:S02]  /*0440*/  LEA R15, R5, R0, 0x5 ;  /* 0x00000000050f7211 */ /* 0x000fe400078e28ff */
[----:B------:R-:W-:Y:S02]  /*0450*/  ISETP.GE.AND P0, PT, R12, UR37, PT ;  /* 0x000000250c007c0c */ /* 0x000fe4000bf06270 */
[----:B------:R-:W-:Y:S02]  /*0460*/  ISETP.GE.OR P1, PT, R15, UR37, P1 ;  /* 0x000000250f007c0c */ /* 0x000fe40008f26670 */
[----:B------:R-:W-:Y:S02]  /*0470*/  ISETP.GE.OR P0, PT, R19, UR36, P0 ;  /* 0x0000002413007c0c */ /* 0x000fe40008706670 */
[----:B------:R-:W-:-:S09]  /*0480*/  MOV R29, RZ ;  /* 0x000000ff001d7202 */ /* 0x000fd20000000f00 */
[----:B------:R-:W1:Y:S01]  /*0490*/  @!P1 LDC.64 R10, c[0x0][0x388] ;  /* 0x0000e200ff0a9b82 */ /* 0x000e620000000a00 */
[C---:B------:R-:W-:Y:S01]  /*04a0*/  @!P1 R2UR UR6, R20.reuse ;  /* 0x00000000140692ca */ /* 0x040fe200000e0000 */
[----:B------:R-:W-:Y:S01]  /*04b0*/  @!P0 IMAD R13, R19, UR37, R12 ;  /* 0x00000025130d8c24 */ /* 0x000fe2000f8e020c */
[----:B------:R-:W-:Y:S02]  /*04c0*/  @!P0 R2UR UR4, R20 ;  /* 0x00000000140482ca */ /* 0x000fe400000e0000 */
[C---:B------:R-:W-:Y:S02]  /*04d0*/  @!P0 R2UR UR5, R21.reuse ;  /* 0x00000000150582ca */ /* 0x040fe400000e0000 */
[----:B------:R-:W-:Y:S01]  /*04e0*/  @!P1 R2UR UR7, R21 ;  /* 0x00000000150792ca */ /* 0x000fe200000e0000 */
[----:B------:R-:W2:Y:S01]  /*04f0*/  @!P0 LDC.64 R8, c[0x0][0x380] ;  /* 0x0000e000ff088b82 */ /* 0x000ea20000000a00 */
[----:B------:R-:W-:Y:S02]  /*0500*/  HFMA2 R24, -RZ, RZ, 0, 0 ;  /* 0x00000000ff187431 */ /* 0x000fe400000001ff */
[----:B--2---:R-:W-:-:S04]  /*0510*/  @!P0 IMAD.WIDE R8, R13, 0x4, R8 ;  /* 0x000000040d088825 */ /* 0x004fc800078e0208 */
[----:B------:R-:W-:-:S03]  /*0520*/  @!P1 IMAD R13, R15, UR38, R16 ;  /* 0x000000260f0d9c24 */ /* 0x000fc6000f8e0210 */
[----:B------:R-:W2:Y:S01]  /*0530*/  @!P0 LDG.E R29, desc[UR4][R8.64] ;  /* 0x00000004081d8981 */ /* 0x000ea2000c1e1900 */
[----:B-1----:R-:W-:-:S05]  /*0540*/  @!P1 IMAD.WIDE R10, R13, 0x4, R10 ;  /* 0x000000040d0a9825 */ /* 0x002fca00078e020a */
[----:B------:R-:W3:Y:S01]  /*0550*/  @!P1 LDG.E R24, desc[UR6][R10.64] ;  /* 0x000000060a189981 */ /* 0x000ee2000c1e1900 */
[----:B------:R-:W-:Y:S05]  /*0560*/  WARPSYNC.ALL ;  /* 0x0000000000007948 */ /* 0x000fea0003800000 */
[----:B------:R-:W-:Y:S01]  /*0570*/  IADD3 R5, PT, PT, R5, 0x1, RZ ;  /* 0x0000000105057810 */ /* 0x000fe20007ffe0ff */
[----:B--2---:R-:W-:Y:S04]  /*0580*/  STS [R4], R29 ;  /* 0x0000001d04007388 */ /* 0x004fe80000000800 */
[----:B---3--:R-:W-:Y:S01]  /*0590*/  STS [R3], R24 ;  /* 0x0000001803007388 */ /* 0x008fe20000000800 */
[----:B------:R-:W-:Y:S06]  /*05a0*/  BAR.SYNC.DEFER_BLOCKING 0x0 ;  /* 0x0000000000007b1d */ /* 0x000fec0000010000 */
[----:B------:R-:W-:Y:S04]  /*05b0*/  LDS R22, [R7] ;  /* 0x0000000007167984 */ /* 0x000fe80000000800 */
[----:B------:R-:W1:Y:S04]  /*05c0*/  LDS.128 R12, [R17] ;  /* 0x00000000110c7984 */ /* 0x000e680000000c00 */
[----:B------:R-:W2:Y:S04]  /*05d0*/  LDS R26, [R7+0x80] ;  /* 0x00008000071a7984 */ /* 0x000ea80000000800 */
[----:B------:R-:W3:Y:S04]  /*05e0*/  LDS R27, [R7+0x100] ;  /* 0x00010000071b7984 */ /* 0x000ee80000000800 */
[----:B------:R-:W4:Y:S04]  /*05f0*/  LDS R18, [R7+0x180] ;  /* 0x0001800007127984 */ /* 0x000f280000000800 */
[----:B------:R-:W-:Y:S04]  /*0600*/  LDS R23, [R7+0x200] ;  /* 0x0002000007177984 */ /* 0x000fe80000000800 */
[----:B------:R-:W5:Y:S04]  /*0610*/  LDS.128 R8, [R17+0x10] ;  /* 0x0000100011087984 */ /* 0x000f680000000c00 */
[----:B------:R-:W-:Y:S01]  /*0620*/  LDS R24, [R7+0x380] ;  /* 0x0003800007187984 */ /* 0x000fe20000000800 */
[----:B-1----:R-:W-:-:S03]  /*0630*/  FFMA R12, R12, R22, R25 ;  /* 0x000000160c0c7223 */ /* 0x002fc60000000019 */
[----:B------:R-:W1:Y:S04]  /*0640*/  LDS R22, [R7+0x280] ;  /* 0x0002800007167984 */ /* 0x000e680000000800 */
[----:B------:R-:W0:Y:S01]  /*0650*/  LDS R25, [R7+0x300] ;  /* 0x0003000007197984 */ /* 0x000e220000000800 */
[----:B--2---:R-:W-:-:S03]  /*0660*/  FFMA R12, R26, R13, R12 ;  /* 0x0000000d1a0c7223 */ /* 0x004fc6000000000c */
[----:B------:R-:W-:Y:S01]  /*0670*/  LDS R26, [R7+0x580] ;  /* 0x00058000071a7984 */ /* 0x000fe20000000800 */
[----:B---3--:R-:W-:-:S04]  /*0680*/  FFMA R27, R27, R14, R12 ;  /* 0x0000000e1b1b7223 */ /* 0x008fc8000000000c */
[----:B----4-:R-:W-:Y:S02]  /*0690*/  FFMA R29, R18, R15, R27 ;  /* 0x0000000f121d7223 */ /* 0x010fe4000000001b */
[----:B------:R-:W-:Y:S04]  /*06a0*/  LDS R27, [R7+0x400] ;  /* 0x00040000071b7984 */ /* 0x000fe80000000800 */
[----:B------:R-:W2:Y:S01]  /*06b0*/  LDS.128 R12, [R17+0x20] ;  /* 0x00002000110c7984 */ /* 0x000ea20000000c00 */
[----:B-----5:R-:W-:-:S03]  /*06c0*/  FFMA R23, R8, R23, R29 ;  /* 0x0000001708177223 */ /* 0x020fc6000000001d */
[----:B------:R-:W3:Y:S01]  /*06d0*/  LDS R18, [R7+0x480] ;  /* 0x0004800007127984 */ /* 0x000ee20000000800 */
[----:B-1----:R-:W-:-:S03]  /*06e0*/  FFMA R22, R22, R9, R23 ;  /* 0x0000000916167223 */ /* 0x002fc60000000017 */
[----:B------:R-:W1:Y:S01]  /*06f0*/  LDS R23, [R7+0x500] ;  /* 0x0005000007177984 */ /* 0x000e620000000800 */
[----:B0-----:R-:W-:-:S03]  /*0700*/  FFMA R25, R25, R10, R22 ;  /* 0x0000000a19197223 */ /* 0x001fc60000000016 */
[----:B------:R-:W-:Y:S01]  /*0710*/  LDS R22, [R7+0x680] ;  /* 0x0006800007167984 */ /* 0x000fe20000000800 */
[----:B------:R-:W-:-:S03]  /*0720*/  FFMA R29, R24, R11, R25 ;  /* 0x0000000b181d7223 */ /* 0x000fc60000000019 */
[----:B------:R-:W-:Y:S04]  /*0730*/  LDS R25, [R7+0x600] ;  /* 0x0006000007197984 */ /* 0x000fe80000000800 */
[----:B------:R-:W0:Y:S04]  /*0740*/  LDS.128 R8, [R17+0x30] ;  /* 0x0000300011087984 */ /* 0x000e280000000c00 */
[----:B------:R-:W-:Y:S01]  /*0750*/  LDS R24, [R7+0x780] ;  /* 0x0007800007187984 */ /* 0x000fe20000000800 */
[----:B--2---:R-:W-:-:S04]  /*0760*/  FFMA R27, R12, R27, R29 ;  /* 0x0000001b0c1b7223 */ /* 0x004fc8000000001d */
[----:B---3--:R-:W-:Y:S02]  /*0770*/  FFMA R18, R18, R13, R27 ;  /* 0x0000000d12127223 */ /* 0x008fe4000000001b */
[----:B------:R-:W2:Y:S02]  /*0780*/  LDS R27, [R7+0x700] ;  /* 0x00070000071b7984 */ /* 0x000ea40000000800 */
[----:B-1----:R-:W-:Y:S02]  /*0790*/  FFMA R23, R23, R14, R18 ;  /* 0x0000000e17177223 */ /* 0x002fe40000000012 */
[----:B------:R-:W-:Y:S02]  /*07a0*/  LDS R18, [R7+0x880] ;  /* 0x0008800007127984 */ /* 0x000fe40000000800 */
[----:B------:R-:W-:Y:S02]  /*07b0*/  FFMA R29, R26, R15, R23 ;  /* 0x0000000f1a1d7223 */ /* 0x000fe40000000017 */
[----:B------:R-:W-:Y:S04]  /*07c0*/  LDS R23, [R7+0x800] ;  /* 0x0008000007177984 */ /* 0x000fe80000000800 */
[----:B------:R-:W1:Y:S01]  /*07d0*/  LDS.128 R12, [R17+0x40] ;  /* 0x00004000110c7984 */ /* 0x000e620000000c00 */
[----:B0-----:R-:W-:-:S03]  /*07e0*/  FFMA R25, R8, R25, R29 ;  /* 0x0000001908197223 */ /* 0x001fc6000000001d */
[----:B------:R-:W0:Y:S04]  /*07f0*/  LDS R29, [R7+0x900] ;  /* 0x00090000071d7984 */ /* 0x000e280000000800 */
[----:B------:R-:W3:Y:S01]  /*0800*/  LDS R26, [R7+0x980] ;  /* 0x00098000071a7984 */ /* 0x000ee20000000800 */
[----:B------:R-:W-:-:S03]  /*0810*/  FFMA R22, R22, R9, R25 ;  /* 0x0000000916167223 */ /* 0x000fc60000000019 */
[----:B------:R-:W-:Y:S01]  /*0820*/  LDS R25, [R7+0xa00] ;  /* 0x000a000007197984 */ /* 0x000fe20000000800 */
[----:B--2---:R-:W-:-:S03]  /*0830*/  FFMA R27, R27, R10, R22 ;  /* 0x0000000a1b1b7223 */ /* 0x004fc60000000016 */
[----:B------:R-:W-:Y:S01]  /*0840*/  LDS R22, [R7+0xa80] ;  /* 0x000a800007167984 */ /* 0x000fe20000000800 */
[----:B------:R-:W-:-:S03]  /*0850*/  FFMA R27, R24, R11, R27 ;  /* 0x0000000b181b7223 */ /* 0x000fc6000000001b */
[----:B------:R-:W2:Y:S04]  /*0860*/  LDS.128 R8, [R17+0x50] ;  /* 0x0000500011087984 */ /* 0x000ea80000000c00 */
[----:B------:R-:W-:Y:S01]  /*0870*/  LDS R24, [R7+0xb80] ;  /* 0x000b800007187984 */ /* 0x000fe20000000800 */
[----:B-1----:R-:W-:-:S03]  /*0880*/  FFMA R23, R12, R23, R27 ;  /* 0x000000170c177223 */ /* 0x002fc6000000001b */
[----:B------:R-:W-:Y:S01]  /*0890*/  LDS R27, [R7+0xc00] ;  /* 0x000c0000071b7984 */ /* 0x000fe20000000800 */
[----:B------:R-:W-:-:S03]  /*08a0*/  FFMA R18, R18, R13, R23 ;  /* 0x0000000d12127223 */ /* 0x000fc60000000017 */
[----:B------:R-:W1:Y:S01]  /*08b0*/  LDS R23, [R7+0xb00] ;  /* 0x000b000007177984 */ /* 0x000e620000000800 */
[----:B0-----:R-:W-:-:S03]  /*08c0*/  FFMA R29, R29, R14, R18 ;  /* 0x0000000e1d1d7223 */ /* 0x001fc60000000012 */
[----:B------:R-:W-:Y:S01]  /*08d0*/  LDS R18, [R7+0xc80] ;  /* 0x000c800007127984 */ /* 0x000fe20000000800 */
[----:B---3--:R-:W-:-:S03]  /*08e0*/  FFMA R29, R26, R15, R29 ;  /* 0x0000000f1a1d7223 */ /* 0x008fc6000000001d */
[----:B------:R-:W0:Y:S01]  /*08f0*/  LDS.128 R12, [R17+0x60] ;  /* 0x00006000110c7984 */ /* 0x000e220000000c00 */
[----:B--2---:R-:W-:-:S04]  /*0900*/  FFMA R25, R8, R25, R29 ;  /* 0x0000001908197223 */ /* 0x004fc8000000001d */
[----:B------:R-:W-:Y:S02]  /*0910*/  FFMA R22, R22, R9, R25 ;  /* 0x0000000916167223 */ /* 0x000fe40000000019 */
[----:B------:R-:W2:Y:S02]  /*0920*/  LDS R25, [R7+0xd00] ;  /* 0x000d000007197984 */ /* 0x000ea40000000800 */
[----:B-1----:R-:W-:Y:S02]  /*0930*/  FFMA R23, R23, R10, R22 ;  /* 0x0000000a17177223 */ /* 0x002fe40000000016 */
[----:B------:R-:W1:Y:S02]  /*0940*/  LDS R22, [R7+0xd80] ;  /* 0x000d800007167984 */ /* 0x000e640000000800 */
[----:B------:R-:W-:Y:S02]  /*0950*/  FFMA R29, R24, R11, R23 ;  /* 0x0000000b181d7223 */ /* 0x000fe40000000017 */
[----:B------:R-:W-:Y:S04]  /*0960*/  LDS R23, [R7+0xe00] ;  /* 0x000e000007177984 */ /* 0x000fe80000000800 */
[----:B------:R-:W3:Y:S01]  /*0970*/  LDS.128 R8, [R17+0x70] ;  /* 0x0000700011087984 */ /* 0x000ee20000000c00 */
[----:B0-----:R-:W-:-:S03]  /*0980*/  FFMA R27, R12, R27, R29 ;  /* 0x0000001b0c1b7223 */ /* 0x001fc6000000001d */
[----:B------:R-:W0:Y:S01]  /*0990*/  LDS R12, [R7+0xe80] ;  /* 0x000e8000070c7984 */ /* 0x000e220000000800 */
[----:B------:R-:W-:-:S03]  /*09a0*/  FFMA R24, R18, R13, R27 ;  /* 0x0000000d12187223 */ /* 0x000fc6000000001b */
[----:B------:R-:W4:Y:S04]  /*09b0*/  LDS R13, [R7+0xf00] ;  /* 0x000f0000070d7984 */ /* 0x000f280000000800 */
[----:B------:R-:W5:Y:S01]  /*09c0*/  LDS R18, [R7+0xf80] ;  /* 0x000f800007127984 */ /* 0x000f620000000800 */
[----:B--2---:R-:W-:-:S04]  /*09d0*/  FFMA R25, R25, R14, R24 ;  /* 0x0000000e19197223 */ /* 0x004fc80000000018 */
[----:B-1----:R-:W-:-:S04]  /*09e0*/  FFMA R15, R22, R15, R25 ;  /* 0x0000000f160f7223 */ /* 0x002fc80000000019 */
[----:B---3--:R-:W-:Y:S01]  /*09f0*/  FFMA R15, R8, R23, R15 ;  /* 0x00000017080f7223 */ /* 0x008fe2000000000f */
[----:B------:R-:W-:Y:S01]  /*0a00*/  I2FP.F32.U32 R23, R5 ;  /* 0x0000000500177245 */ /* 0x000fe20000201000 */
[----:B------:R-:W-:Y:S03]  /*0a10*/  BAR.SYNC.DEFER_BLOCKING 0x0 ;  /* 0x0000000000007b1d */ /* 0x000fe60000010000 */
[----:B------:R-:W-:Y:S01]  /*0a20*/  FSETP.GT.AND P0, PT, R6, R23, PT ;  /* 0x000000170600720b */ /* 0x000fe20003f04000 */
[----:B0-----:R-:W-:-:S04]  /*0a30*/  FFMA R12, R12, R9, R15 ;  /* 0x000000090c0c7223 */ /* 0x001fc8000000000f */
[----:B----4-:R-:W-:-:S04]  /*0a40*/  FFMA R13, R13, R10, R12 ;  /* 0x0000000a0d0d7223 */ /* 0x010fc8000000000c */
[----:B-----5:R-:W-:-:S04]  /*0a50*/  FFMA R25, R18, R11, R13 ;  /* 0x0000000b12197223 */ /* 0x020fc8000000000d */
[----:B------:R-:W-:Y:S05]  /*0a60*/  @P0 BRA `(.L_x_3) ;  /* 0xfffffff8006c0947 */ /* 0x000fea000383ffff */
.L_x_2:
[----:B------:R-:W1:Y:S01]  /*0a70*/  LDC R5, c[0x0][0x3a0] ;  /* 0x0000e800ff057b82 */ /* 0x000e620000000800 */
[----:B------:R-:W2:Y:S01]  /*0a80*/  LDCU UR4, c[0x0][0x398] ;  /* 0x00007300ff0477ac */ /* 0x000ea20008000800 */
[----:B-1----:R-:W-:-:S04]  /*0a90*/  ISETP.GE.AND P0, PT, R16, R5, PT ;  /* 0x000000051000720c */ /* 0x002fc80003f06270 */
[----:B--2---:R-:W-:-:S13]  /*0aa0*/  ISETP.GE.OR P0, PT, R19, UR4, P0 ;  /* 0x0000000413007c0c */ /* 0x004fda0008706670 */
[----:B------:R-:W-:Y:S05]  /*0ab0*/  @P0 EXIT ;  /* 0x000000000000094d */ /* 0x000fea0003800000 */
[----:B------:R-:W1:Y:S01]  /*0ac0*/  LDC.64 R2, c[0x0][0x390] ;  /* 0x0000e400ff027b82 */ /* 0x000e620000000a00 */
[----:B------:R-:W-:Y:S01]  /*0ad0*/  R2UR UR4, R20 ;  /* 0x00000000140472ca */ /* 0x000fe200000e0000 */
[----:B------:R-:W-:Y:S01]  /*0ae0*/  IMAD R19, R19, R5, R16 ;  /* 0x0000000513137224 */ /* 0x000fe200078e0210 */
[----:B------:R-:W-:-:S03]  /*0af0*/  R2UR UR5, R21 ;  /* 0x00000000150572ca */ /* 0x000fc600000e0000 */
[----:B-1----:R-:W-:-:S10]  /*0b00*/  IMAD.WIDE.U32 R2, R19, 0x4, R2 ;  /* 0x0000000413027825 */ /* 0x002fd400078e0002 */
[----:B------:R-:W-:Y:S01]  /*0b10*/  STG.E desc[UR4][R2.64], R25 ;  /* 0x0000001902007986 */ /* 0x000fe2000c101904 */
[----:B------:R-:W-:Y:S05]  /*0b20*/  EXIT ;  /* 0x000000000000794d */ /* 0x000fea0003800000 */
.L_x_4:
[----:B------:R-:W-:-:S00]  /*0b30*/  BRA `(.L_x_4) ;  /* 0xfffffffc00fc7947 */ /* 0x000fc0000383ffff */
[----:B------:R-:W-:-:S00]  /*0b40*/  NOP ;  /* 0x0000000000007918 */ /* 0x000fc00000000000 */
        /* <DEDUP_REMOVED lines=11> */
.L_x_5:


//--------------------- .nv.global.init           --------------------------
	.section	.nv.global.init,"aw",@progbits
.nv.global.init:
	.type		$str$2,@object
	.size		$str$2,($str - $str$2)
$str$2:
        /*0000*/ 	.byte	0x54, 0x49, 0x4c, 0x45, 0x5f, 0x57, 0x49, 0x44, 0x54, 0x48, 0x20, 0x3d, 0x3d, 0x20, 0x62, 0x6c
        /*0010*/ 	.byte	0x6f, 0x63, 0x6b, 0x44, 0x69, 0x6d, 0x2e, 0x79, 0x00
	.type		$str,@object
	.size		$str,($str$1 - $str)
$str:
        /*0019*/ 	.byte	0x54, 0x49, 0x4c, 0x45, 0x5f, 0x57, 0x49, 0x44, 0x54, 0x48, 0x20, 0x3d, 0x3d, 0x20, 0x62, 0x6c
        /*0029*/ 	.byte	0x6f, 0x63, 0x6b, 0x44, 0x69, 0x6d, 0x2e, 0x78, 0x00
	.type		$str$1,@object
	.size		$str$1,(__unnamed_1 - $str$1)
$str$1:
        /*0032*/ 	.byte	0x2f, 0x74, 0x6d, 0x70, 0x2f, 0x73, 0x61, 0x73, 0x73, 0x5f, 0x63, 0x75, 0x5f, 0x65, 0x39, 0x79
        /*0042*/ 	.byte	0x6a, 0x74, 0x6e, 0x66, 0x39, 0x2f, 0x6b, 0x2e, 0x63, 0x75, 0x00
	.type		__unnamed_1,@object
	.size		__unnamed_1,(.L_0 - __unnamed_1)
__unnamed_1:
        /*004d*/ 	.byte	0x76, 0x6f, 0x69, 0x64, 0x20, 0x74, 0x69, 0x6c, 0x65, 0x64, 0x5f, 0x6d, 0x61, 0x74, 0x5f, 0x6d
        /*005d*/ 	.byte	0x75, 0x6c, 0x5f, 0x6b, 0x65, 0x72, 0x6e, 0x65, 0x6c, 0x28, 0x66, 0x6c, 0x6f, 0x61, 0x74, 0x20
        /*006d*/ 	.byte	0x2a, 0x2c, 0x20, 0x66, 0x6c, 0x6f, 0x61, 0x74, 0x20, 0x2a, 0x2c, 0x20, 0x66, 0x6c, 0x6f, 0x61
        /*007d*/ 	.byte	0x74, 0x20, 0x2a, 0x2c, 0x20, 0x69, 0x6e, 0x74, 0x2c, 0x20, 0x69, 0x6e, 0x74, 0x2c, 0x20, 0x69
        /*008d*/ 	.byte	0x6e, 0x74, 0x29, 0x00
.L_0:


//--------------------- .nv.shared._Z20tiled_mat_mul_kernelPfS_S_iii --------------------------
	.section	.nv.shared._Z20tiled_mat_mul_kernelPfS_S_iii,"aw",@nobits
	.sectionflags	@""
	.align	4
.nv.shared._Z20tiled_mat_mul_kernelPfS_S_iii:
	.zero		9216


//--------------------- .nv.shared.reserved.0     --------------------------
	.section	.nv.shared.reserved.0,"aw",@nobits
	.weak		__nv_reservedSMEM_offset_0_alias
	.size		__nv_reservedSMEM_offset_0_alias, 0, 64
	.other		__nv_reservedSMEM_offset_0_alias,@"STO_CUDA_RESERVED_SHARED STV_DEFAULT"
__nv_reservedSMEM_offset_0_alias:
	.zero		0
	.zero		64


//--------------------- .nv.constant0._Z20tiled_mat_mul_kernelPfS_S_iii --------------------------
	.section	.nv.constant0._Z20tiled_mat_mul_kernelPfS_S_iii,"a",@progbits
	.sectionflags	@""
	.align	4
.nv.constant0._Z20tiled_mat_mul_kernelPfS_S_iii:
	.zero		932


//--------------------- SYMBOLS --------------------------

	.type		.nv.reservedSmem.offset0,@object
	.size		.nv.reservedSmem.offset0,0x4
	.type		.nv.reservedSmem.cap,@object
	.size		.nv.reservedSmem.cap,0x4
	.type		__assertfail,@function
